//
// Generated by NVIDIA NVVM Compiler
//
// Compiler Build ID: CL-36424714
// Cuda compilation tools, release 13.0, V13.0.88
// Based on NVVM 20.0.0
//

.version 9.0
.target sm_100
.address_size 64

	// .globl	_Z14kern_RGBtoRGBAPhmS_mmm

.visible .entry _Z14kern_RGBtoRGBAPhmS_mmm(
	.param .u64 .ptr .align 1 _Z14kern_RGBtoRGBAPhmS_mmm_param_0,
	.param .u64 _Z14kern_RGBtoRGBAPhmS_mmm_param_1,
	.param .u64 .ptr .align 1 _Z14kern_RGBtoRGBAPhmS_mmm_param_2,
	.param .u64 _Z14kern_RGBtoRGBAPhmS_mmm_param_3,
	.param .u64 _Z14kern_RGBtoRGBAPhmS_mmm_param_4,
	.param .u64 _Z14kern_RGBtoRGBAPhmS_mmm_param_5
)
{
	.reg .pred 	%p<4>;
	.reg .b32 	%r<15>;
	.reg .b64 	%rd<16>;

	ld.param.u64 	%rd3, [_Z14kern_RGBtoRGBAPhmS_mmm_param_0];
	ld.param.u64 	%rd4, [_Z14kern_RGBtoRGBAPhmS_mmm_param_1];
	ld.param.u64 	%rd5, [_Z14kern_RGBtoRGBAPhmS_mmm_param_2];
	ld.param.u64 	%rd6, [_Z14kern_RGBtoRGBAPhmS_mmm_param_3];
	ld.param.u64 	%rd7, [_Z14kern_RGBtoRGBAPhmS_mmm_param_4];
	ld.param.u64 	%rd8, [_Z14kern_RGBtoRGBAPhmS_mmm_param_5];
	mov.u32 	%r1, %ctaid.x;
	mov.u32 	%r2, %ntid.x;
	mov.u32 	%r3, %tid.x;
	mad.lo.s32 	%r4, %r1, %r2, %r3;
	mov.u32 	%r5, %ctaid.y;
	mov.u32 	%r6, %ntid.y;
	mov.u32 	%r7, %tid.y;
	mad.lo.s32 	%r8, %r5, %r6, %r7;
	cvt.s64.s32 	%rd1, %r4;
	setp.le.u64 	%p1, %rd7, %rd1;
	cvt.u64.u32 	%rd2, %r8;
	setp.le.u64 	%p2, %rd8, %rd2;
	or.pred  	%p3, %p1, %p2;
	@%p3 bra 	$L__BB0_2;
	cvta.to.global.u64 	%rd9, %rd5;
	cvta.to.global.u64 	%rd10, %rd3;
	mad.lo.s64 	%rd11, %rd6, %rd2, %rd9;
	mad.lo.s64 	%rd12, %rd1, 3, %rd11;
	mad.lo.s64 	%rd13, %rd4, %rd2, %rd10;
	shl.b64 	%rd14, %rd1, 2;
	add.s64 	%rd15, %rd13, %rd14;
	ld.global.u8 	%r9, [%rd12+1];
	ld.global.u8 	%r10, [%rd12];
	prmt.b32 	%r11, %r10, %r9, 0x3340U;
	ld.global.u8 	%r12, [%rd12+2];
	prmt.b32 	%r13, %r12, 0, 0x3340U;
	prmt.b32 	%r14, %r11, %r13, 0x5410U;
	st.global.u32 	[%rd15], %r14;
$L__BB0_2:
	ret;

}
	// .globl	_Z15kern_UYVYtoRGBAPhmS_mmm
.visible .entry _Z15kern_UYVYtoRGBAPhmS_mmm(
	.param .u64 .ptr .align 1 _Z15kern_UYVYtoRGBAPhmS_mmm_param_0,
	.param .u64 _Z15kern_UYVYtoRGBAPhmS_mmm_param_1,
	.param .u64 .ptr .align 1 _Z15kern_UYVYtoRGBAPhmS_mmm_param_2,
	.param .u64 _Z15kern_UYVYtoRGBAPhmS_mmm_param_3,
	.param .u64 _Z15kern_UYVYtoRGBAPhmS_mmm_param_4,
	.param .u64 _Z15kern_UYVYtoRGBAPhmS_mmm_param_5
)
{
	.reg .pred 	%p<11>;
	.reg .b16 	%rs<5>;
	.reg .b32 	%r<31>;
	.reg .b32 	%f<22>;
	.reg .b64 	%rd<18>;

	ld.param.u64 	%rd4, [_Z15kern_UYVYtoRGBAPhmS_mmm_param_0];
	ld.param.u64 	%rd5, [_Z15kern_UYVYtoRGBAPhmS_mmm_param_1];
	ld.param.u64 	%rd6, [_Z15kern_UYVYtoRGBAPhmS_mmm_param_2];
	ld.param.u64 	%rd7, [_Z15kern_UYVYtoRGBAPhmS_mmm_param_3];
	ld.param.u64 	%rd8, [_Z15kern_UYVYtoRGBAPhmS_mmm_param_4];
	ld.param.u64 	%rd9, [_Z15kern_UYVYtoRGBAPhmS_mmm_param_5];
	mov.u32 	%r1, %ctaid.x;
	mov.u32 	%r2, %ntid.x;
	mov.u32 	%r3, %tid.x;
	mad.lo.s32 	%r4, %r1, %r2, %r3;
	mov.u32 	%r5, %ctaid.y;
	mov.u32 	%r6, %ntid.y;
	mov.u32 	%r7, %tid.y;
	mad.lo.s32 	%r8, %r5, %r6, %r7;
	cvt.s64.s32 	%rd1, %r4;
	setp.le.u64 	%p1, %rd8, %rd1;
	cvt.u64.u32 	%rd2, %r8;
	setp.le.u64 	%p2, %rd9, %rd2;
	or.pred  	%p3, %p1, %p2;
	@%p3 bra 	$L__BB1_11;
	cvt.u32.u64 	%r9, %rd1;
	cvta.to.global.u64 	%rd10, %rd6;
	cvta.to.global.u64 	%rd11, %rd4;
	shr.u32 	%r10, %r9, 31;
	add.s32 	%r11, %r9, %r10;
	shr.s32 	%r12, %r11, 1;
	mad.lo.s64 	%rd12, %rd7, %rd2, %rd10;
	mul.wide.s32 	%rd13, %r12, 4;
	add.s64 	%rd14, %rd12, %rd13;
	mad.lo.s64 	%rd15, %rd5, %rd2, %rd11;
	shl.b64 	%rd16, %rd1, 2;
	add.s64 	%rd3, %rd15, %rd16;
	ld.global.u32 	%r13, [%rd14];
	bfe.u32 	%r14, %r13, 0, 8;
	cvt.u16.u32 	%rs1, %r14;
	bfe.u32 	%r15, %r13, 8, 8;
	cvt.u16.u32 	%rs2, %r15;
	bfe.u32 	%r16, %r13, 24, 8;
	cvt.u16.u32 	%rs3, %r16;
	bfe.u32 	%r17, %r13, 16, 8;
	and.b64  	%rd17, %rd1, 1;
	setp.eq.b64 	%p4, %rd17, 1;
	selp.b16 	%rs4, %rs3, %rs2, %p4;
	cvt.u32.u16 	%r18, %rs4;
	and.b32  	%r19, %r18, 255;
	add.s32 	%r20, %r19, -16;
	cvt.rn.f32.s32 	%f13, %r20;
	mul.f32 	%f1, %f13, 0f3F94FDF4;
	add.s32 	%r21, %r17, -128;
	cvt.rn.f32.s32 	%f2, %r21;
	fma.rn.f32 	%f3, %f2, 0f3FE58106, %f1;
	setp.leu.f32 	%p5, %f3, 0f00000000;
	mov.f32 	%f19, 0f00000000;
	@%p5 bra 	$L__BB1_4;
	setp.geu.f32 	%p6, %f3, 0f437F0000;
	mov.f32 	%f19, 0f437F0000;
	@%p6 bra 	$L__BB1_4;
	mov.f32 	%f19, %f3;
$L__BB1_4:
	fma.rn.f32 	%f5, %f2, 0fBF08B439, %f1;
	cvt.u32.u16 	%r22, %rs1;
	and.b32  	%r23, %r22, 255;
	add.s32 	%r24, %r23, -128;
	cvt.rn.f32.s32 	%f6, %r24;
	mul.f32 	%f7, %f6, 0f3E5A1CAC;
	setp.leu.f32 	%p7, %f5, %f7;
	mov.f32 	%f20, 0f00000000;
	@%p7 bra 	$L__BB1_7;
	sub.f32 	%f8, %f5, %f7;
	setp.geu.f32 	%p8, %f8, 0f437F0000;
	mov.f32 	%f20, 0f437F0000;
	@%p8 bra 	$L__BB1_7;
	mov.f32 	%f20, %f8;
$L__BB1_7:
	fma.rn.f32 	%f10, %f6, 0f40075C29, %f1;
	setp.leu.f32 	%p9, %f10, 0f00000000;
	mov.f32 	%f21, 0f00000000;
	@%p9 bra 	$L__BB1_10;
	setp.geu.f32 	%p10, %f10, 0f437F0000;
	mov.f32 	%f21, 0f437F0000;
	@%p10 bra 	$L__BB1_10;
	mov.f32 	%f21, %f10;
$L__BB1_10:
	cvt.rzi.s32.f32 	%r25, %f21;
	cvt.rzi.s32.f32 	%r26, %f19;
	cvt.rzi.s32.f32 	%r27, %f20;
	prmt.b32 	%r28, %r26, %r27, 0x3340U;
	prmt.b32 	%r29, %r25, 0, 0x3340U;
	prmt.b32 	%r30, %r28, %r29, 0x5410U;
	st.global.u32 	[%rd3], %r30;
$L__BB1_11:
	ret;

}


// ===== COMPILED SASS (sm_100) =====

	.target	sm_100

	.elftype	@"ET_EXEC"


//--------------------- .note.nv.tkinfo           --------------------------
	.section	.note.nv.tkinfo,"",@"SHT_NOTE"
	.sectionflags	@"SHF_NOTE_NV_TKINFO"
	.tkinfo
        /*0018*/ 	.word	0x00000002
        /*0030*/ 	.string	""
        /*0030*/ 	.string	"ptxas"
        /*0030*/ 	.string	"Cuda compilation tools, release 13.0, V13.0.88"
        /*0030*/ 	.string	"Build cuda_13.0.r13.0/compiler.36424714_0"
        /*0030*/ 	.string	"-arch sm_100 -m 64 "



//--------------------- .note.nv.cuinfo           --------------------------
	.section	.note.nv.cuinfo,"",@"SHT_NOTE"
	.sectionflags	@"SHF_NOTE_NV_CUINFO"
        /*0018*/ 	.short	0x0002
        /*001a*/ 	.short	0x0064
        /*001c*/ 	.short	0x0082
	.zero		2


//--------------------- .nv.info                  --------------------------
	.section	.nv.info,"",@"SHT_CUDA_INFO"
	.align	4


	//----- nvinfo : EIATTR_REGCOUNT
	.align		4
        /*0000*/ 	.byte	0x04, 0x2f
        /*0002*/ 	.short	(.L_1 - .L_0)
	.align		4
.L_0:
        /*0004*/ 	.word	index@(_Z14kern_RGBtoRGBAPhmS_mmm)
        /*0008*/ 	.word	0x0000000e


	//----- nvinfo : EIATTR_FRAME_SIZE
	.align		4
.L_1:
        /*000c*/ 	.byte	0x04, 0x11
        /*000e*/ 	.short	(.L_3 - .L_2)
	.align		4
.L_2:
        /*0010*/ 	.word	index@(_Z14kern_RGBtoRGBAPhmS_mmm)
        /*0014*/ 	.word	0x00000000


	//----- nvinfo : EIATTR_REGCOUNT
	.align		4
.L_3:
        /*0018*/ 	.byte	0x04, 0x2f
        /*001a*/ 	.short	(.L_5 - .L_4)
	.align		4
.L_4:
        /*001c*/ 	.word	index@(_Z15kern_UYVYtoRGBAPhmS_mmm)
        /*0020*/ 	.word	0x0000000e


	//----- nvinfo : EIATTR_FRAME_SIZE
	.align		4
.L_5:
        /*0024*/ 	.byte	0x04, 0x11
        /*0026*/ 	.short	(.L_7 - .L_6)
	.align		4
.L_6:
        /*0028*/ 	.word	index@(_Z15kern_UYVYtoRGBAPhmS_mmm)
        /*002c*/ 	.word	0x00000000


	//----- nvinfo : EIATTR_MIN_STACK_SIZE
	.align		4
.L_7:
        /*0030*/ 	.byte	0x04, 0x12
        /*0032*/ 	.short	(.L_9 - .L_8)
	.align		4
.L_8:
        /*0034*/ 	.word	index@(_Z15kern_UYVYtoRGBAPhmS_mmm)
        /*0038*/ 	.word	0x00000000


	//----- nvinfo : EIATTR_MIN_STACK_SIZE
	.align		4
.L_9:
        /*003c*/ 	.byte	0x04, 0x12
        /*003e*/ 	.short	(.L_11 - .L_10)
	.align		4
.L_10:
        /*0040*/ 	.word	index@(_Z14kern_RGBtoRGBAPhmS_mmm)
        /*0044*/ 	.word	0x00000000
.L_11:


//--------------------- .nv.compat                --------------------------
	.section	.nv.compat,"",@"SHT_CUDA_COMPAT_INFO"
	.align	4
        /*0000*/ 	.byte	0x02, 0x09, 0x00, 0x00, 0x02, 0x02, 0x01, 0x00, 0x02, 0x05, 0x05, 0x00, 0x03, 0x07, 0x01, 0x01
        /*0010*/ 	.byte	0x02, 0x03, 0x00, 0x00, 0x02, 0x06, 0x01, 0x00, 0x04, 0x0b, 0x08, 0x00, 0x01, 0x00, 0x00, 0x00
        /*0020*/ 	.byte	0x00, 0x00, 0x00, 0x00


//--------------------- .nv.info._Z15kern_UYVYtoRGBAPhmS_mmm --------------------------
	.section	.nv.info._Z15kern_UYVYtoRGBAPhmS_mmm,"",@"SHT_CUDA_INFO"
	.sectionflags	@""
	.align	4


	//----- nvinfo : EIATTR_CUDA_API_VERSION
	.align		4
        /*0000*/ 	.byte	0x04, 0x37
        /*0002*/ 	.short	(.L_13 - .L_12)
.L_12:
        /*0004*/ 	.word	0x00000082


	//----- nvinfo : EIATTR_KPARAM_INFO
	.align		4
.L_13:
        /*0008*/ 	.byte	0x04, 0x17
        /*000a*/ 	.short	(.L_15 - .L_14)
.L_14:
        /*000c*/ 	.word	0x00000000
        /*0010*/ 	.short	0x0005
        /*0012*/ 	.short	0x0028
        /*0014*/ 	.byte	0x00, 0xf0, 0x21, 0x00


	//----- nvinfo : EIATTR_KPARAM_INFO
	.align		4
.L_15:
        /*0018*/ 	.byte	0x04, 0x17
        /*001a*/ 	.short	(.L_17 - .L_16)
.L_16:
        /*001c*/ 	.word	0x00000000
        /*0020*/ 	.short	0x0004
        /*0022*/ 	.short	0x0020
        /*0024*/ 	.byte	0x00, 0xf0, 0x21, 0x00


	//----- nvinfo : EIATTR_KPARAM_INFO
	.align		4
.L_17:
        /*0028*/ 	.byte	0x04, 0x17
        /*002a*/ 	.short	(.L_19 - .L_18)
.L_18:
        /*002c*/ 	.word	0x00000000
        /*0030*/ 	.short	0x0003
        /*0032*/ 	.short	0x0018
        /*0034*/ 	.byte	0x00, 0xf0, 0x21, 0x00


	//----- nvinfo : EIATTR_KPARAM_INFO
	.align		4
.L_19:
        /*0038*/ 	.byte	0x04, 0x17
        /*003a*/ 	.short	(.L_21 - .L_20)
.L_20:
        /*003c*/ 	.word	0x00000000
        /*0040*/ 	.short	0x0002
        /*0042*/ 	.short	0x0010
        /*0044*/ 	.byte	0x00, 0xf5, 0x21, 0x00


	//----- nvinfo : EIATTR_KPARAM_INFO
	.align		4
.L_21:
        /*0048*/ 	.byte	0x04, 0x17
        /*004a*/ 	.short	(.L_23 - .L_22)
.L_22:
        /*004c*/ 	.word	0x00000000
        /*0050*/ 	.short	0x0001
        /*0052*/ 	.short	0x0008
        /*0054*/ 	.byte	0x00, 0xf0, 0x21, 0x00


	//----- nvinfo : EIATTR_KPARAM_INFO
	.align		4
.L_23:
        /*0058*/ 	.byte	0x04, 0x17
        /*005a*/ 	.short	(.L_25 - .L_24)
.L_24:
        /*005c*/ 	.word	0x00000000
        /*0060*/ 	.short	0x0000
        /*0062*/ 	.short	0x0000
        /*0064*/ 	.byte	0x00, 0xf5, 0x21, 0x00


	//----- nvinfo : EIATTR_SPARSE_MMA_MASK
	.align		4
.L_25:
        /*0068*/ 	.byte	0x03, 0x50
        /*006a*/ 	.short	0x0000


	//----- nvinfo : EIATTR_MAXREG_COUNT
	.align		4
        /*006c*/ 	.byte	0x03, 0x1b
        /*006e*/ 	.short	0x00ff


	//----- nvinfo : EIATTR_MERCURY_ISA_VERSION
	.align		4
        /*0070*/ 	.byte	0x03, 0x5f
        /*0072*/ 	.short	0x0101


	//----- nvinfo : EIATTR_VRC_CTA_INIT_COUNT
	.align		4
        /*0074*/ 	.byte	0x02, 0x4a
	.zero		1
	.zero		1


	//----- nvinfo : EIATTR_EXIT_INSTR_OFFSETS
	.align		4
        /*0078*/ 	.byte	0x04, 0x1c
        /*007a*/ 	.short	(.L_27 - .L_26)


	//   ....[0]....
.L_26:
        /*007c*/ 	.word	0x000000f0


	//   ....[1]....
        /*0080*/ 	.word	0x00000530


	//----- nvinfo : EIATTR_CRS_STACK_SIZE
	.align		4
.L_27:
        /*0084*/ 	.byte	0x04, 0x1e
        /*0086*/ 	.short	(.L_29 - .L_28)
.L_28:
        /*0088*/ 	.word	0x00000000


	//----- nvinfo : EIATTR_CBANK_PARAM_SIZE
	.align		4
.L_29:
        /*008c*/ 	.byte	0x03, 0x19
        /*008e*/ 	.short	0x0030


	//----- nvinfo : EIATTR_PARAM_CBANK
	.align		4
        /*0090*/ 	.byte	0x04, 0x0a
        /*0092*/ 	.short	(.L_31 - .L_30)
	.align		4
.L_30:
        /*0094*/ 	.word	index@(.nv.constant0._Z15kern_UYVYtoRGBAPhmS_mmm)
        /*0098*/ 	.short	0x0380
        /*009a*/ 	.short	0x0030


	//----- nvinfo : EIATTR_SW_WAR
	.align		4
.L_31:
        /*009c*/ 	.byte	0x04, 0x36
        /*009e*/ 	.short	(.L_33 - .L_32)
.L_32:
        /*00a0*/ 	.word	0x00000008
.L_33:


//--------------------- .nv.info._Z14kern_RGBtoRGBAPhmS_mmm --------------------------
	.section	.nv.info._Z14kern_RGBtoRGBAPhmS_mmm,"",@"SHT_CUDA_INFO"
	.sectionflags	@""
	.align	4


	//----- nvinfo : EIATTR_CUDA_API_VERSION
	.align		4
        /*0000*/ 	.byte	0x04, 0x37
        /*0002*/ 	.short	(.L_35 - .L_34)
.L_34:
        /*0004*/ 	.word	0x00000082


	//----- nvinfo : EIATTR_KPARAM_INFO
	.align		4
.L_35:
        /*0008*/ 	.byte	0x04, 0x17
        /*000a*/ 	.short	(.L_37 - .L_36)
.L_36:
        /*000c*/ 	.word	0x00000000
        /*0010*/ 	.short	0x0005
        /*0012*/ 	.short	0x0028
        /*0014*/ 	.byte	0x00, 0xf0, 0x21, 0x00


	//----- nvinfo : EIATTR_KPARAM_INFO
	.align		4
.L_37:
        /*0018*/ 	.byte	0x04, 0x17
        /*001a*/ 	.short	(.L_39 - .L_38)
.L_38:
        /*001c*/ 	.word	0x00000000
        /*0020*/ 	.short	0x0004
        /*0022*/ 	.short	0x0020
        /*0024*/ 	.byte	0x00, 0xf0, 0x21, 0x00


	//----- nvinfo : EIATTR_KPARAM_INFO
	.align		4
.L_39:
        /*0028*/ 	.byte	0x04, 0x17
        /*002a*/ 	.short	(.L_41 - .L_40)
.L_40:
        /*002c*/ 	.word	0x00000000
        /*0030*/ 	.short	0x0003
        /*0032*/ 	.short	0x0018
        /*0034*/ 	.byte	0x00, 0xf0, 0x21, 0x00


	//----- nvinfo : EIATTR_KPARAM_INFO
	.align		4
.L_41:
        /*0038*/ 	.byte	0x04, 0x17
        /*003a*/ 	.short	(.L_43 - .L_42)
.L_42:
        /*003c*/ 	.word	0x00000000
        /*0040*/ 	.short	0x0002
        /*0042*/ 	.short	0x0010
        /*0044*/ 	.byte	0x00, 0xf5, 0x21, 0x00


	//----- nvinfo : EIATTR_KPARAM_INFO
	.align		4
.L_43:
        /*0048*/ 	.byte	0x04, 0x17
        /*004a*/ 	.short	(.L_45 - .L_44)
.L_44:
        /*004c*/ 	.word	0x00000000
        /*0050*/ 	.short	0x0001
        /*0052*/ 	.short	0x0008
        /*0054*/ 	.byte	0x00, 0xf0, 0x21, 0x00


	//----- nvinfo : EIATTR_KPARAM_INFO
	.align		4
.L_45:
        /*0058*/ 	.byte	0x04, 0x17
        /*005a*/ 	.short	(.L_47 - .L_46)
.L_46:
        /*005c*/ 	.word	0x00000000
        /*0060*/ 	.short	0x0000
        /*0062*/ 	.short	0x0000
        /*0064*/ 	.byte	0x00, 0xf5, 0x21, 0x00


	//----- nvinfo : EIATTR_SPARSE_MMA_MASK
	.align		4
.L_47:
        /*0068*/ 	.byte	0x03, 0x50
        /*006a*/ 	.short	0x0000


	//----- nvinfo : EIATTR_MAXREG_COUNT
	.align		4
        /*006c*/ 	.byte	0x03, 0x1b
        /*006e*/ 	.short	0x00ff


	//----- nvinfo : EIATTR_MERCURY_ISA_VERSION
	.align		4
        /*0070*/ 	.byte	0x03, 0x5f
        /*0072*/ 	.short	0x0101


	//----- nvinfo : EIATTR_VRC_CTA_INIT_COUNT
	.align		4
        /*0074*/ 	.byte	0x02, 0x4a
	.zero		1
	.zero		1


	//----- nvinfo : EIATTR_EXIT_INSTR_OFFSETS
	.align		4
        /*0078*/ 	.byte	0x04, 0x1c
        /*007a*/ 	.short	(.L_49 - .L_48)


	//   ....[0]....
.L_48:
        /*007c*/ 	.word	0x000000f0


	//   ....[1]....
        /*0080*/ 	.word	0x00000250


	//----- nvinfo : EIATTR_CBANK_PARAM_SIZE
	.align		4
.L_49:
        /*0084*/ 	.byte	0x03, 0x19
        /*0086*/ 	.short	0x0030


	//----- nvinfo : EIATTR_PARAM_CBANK
	.align		4
        /*0088*/ 	.byte	0x04, 0x0a
        /*008a*/ 	.short	(.L_51 - .L_50)
	.align		4
.L_50:
        /*008c*/ 	.word	index@(.nv.constant0._Z14kern_RGBtoRGBAPhmS_mmm)
        /*0090*/ 	.short	0x0380
        /*0092*/ 	.short	0x0030


	//----- nvinfo : EIATTR_SW_WAR
	.align		4
.L_51:
        /*0094*/ 	.byte	0x04, 0x36
        /*0096*/ 	.short	(.L_53 - .L_52)
.L_52:
        /*0098*/ 	.word	0x00000008
.L_53:


//--------------------- .nv.callgraph             --------------------------
	.section	.nv.callgraph,"",@"SHT_CUDA_CALLGRAPH"
	.align	4
	.sectionentsize	8
	.align		4
        /*0000*/ 	.word	0x00000000
	.align		4
        /*0004*/ 	.word	0xffffffff
	.align		4
        /*0008*/ 	.word	0x00000000
	.align		4
        /*000c*/ 	.word	0xfffffffe
	.align		4
        /*0010*/ 	.word	0x00000000
	.align		4
        /*0014*/ 	.word	0xfffffffd
	.align		4
        /*0018*/ 	.word	0x00000000
	.align		4
        /*001c*/ 	.word	0xfffffffc


//--------------------- .text._Z15kern_UYVYtoRGBAPhmS_mmm --------------------------
	.section	.text._Z15kern_UYVYtoRGBAPhmS_mmm,"ax",@progbits
	.align	128
        .global         _Z15kern_UYVYtoRGBAPhmS_mmm
        .type           _Z15kern_UYVYtoRGBAPhmS_mmm,@function
        .size           _Z15kern_UYVYtoRGBAPhmS_mmm,(.L_x_8 - _Z15kern_UYVYtoRGBAPhmS_mmm)
        .other          _Z15kern_UYVYtoRGBAPhmS_mmm,@"STO_CUDA_ENTRY STV_DEFAULT"
_Z15kern_UYVYtoRGBAPhmS_mmm:
.text._Z15kern_UYVYtoRGBAPhmS_mmm:
[----:B------:R-:W-:Y:S01]  /*0000*/  LDC R1, c[0x0][0x37c] ;  /* 0x0000df00ff017b82 */ /* 0x000fe20000000800 */
[----:B------:R-:W0:Y:S07]  /*0010*/  S2R R5, SR_TID.Y ;  /* 0x0000000000057919 */ /* 0x000e2e0000002200 */
[----:B------:R-:W1:Y:S01]  /*0020*/  LDC R0, c[0x0][0x360] ;  /* 0x0000d800ff007b82 */ /* 0x000e620000000800 */
[----:B------:R-:W2:Y:S01]  /*0030*/  LDCU.128 UR8, c[0x0][0x3a0] ;  /* 0x00007400ff0877ac */ /* 0x000ea20008000c00 */
[----:B------:R-:W1:Y:S06]  /*0040*/  S2R R3, SR_TID.X ;  /* 0x0000000000037919 */ /* 0x000e6c0000002100 */
[----:B------:R-:W0:Y:S08]  /*0050*/  S2UR UR5, SR_CTAID.Y ;  /* 0x00000000000579c3 */ /* 0x000e300000002600 */
[----:B------:R-:W0:Y:S08]  /*0060*/  LDC R2, c[0x0][0x364] ;  /* 0x0000d900ff027b82 */ /* 0x000e300000000800 */
[----:B------:R-:W1:Y:S01]  /*0070*/  S2UR UR4, SR_CTAID.X ;  /* 0x00000000000479c3 */ /* 0x000e620000002500 */
[----:B0-----:R-:W-:-:S05]  /*0080*/  IMAD R2, R2, UR5, R5 ;  /* 0x0000000502027c24 */ /* 0x001fca000f8e0205 */
[----:B--2---:R-:W-:Y:S01]  /*0090*/  ISETP.GE.U32.AND P0, PT, R2, UR10, PT ;  /* 0x0000000a02007c0c */ /* 0x004fe2000bf06070 */
[----:B-1----:R-:W-:-:S03]  /*00a0*/  IMAD R0, R0, UR4, R3 ;  /* 0x0000000400007c24 */ /* 0x002fc6000f8e0203 */
[----:B------:R-:W-:Y:S02]  /*00b0*/  ISETP.GE.U32.AND.EX P0, PT, RZ, UR11, PT, P0 ;  /* 0x0000000bff007c0c */ /* 0x000fe4000bf06100 */
[----:B------:R-:W-:Y:S02]  /*00c0*/  ISETP.GE.U32.AND P1, PT, R0, UR8, PT ;  /* 0x0000000800007c0c */ /* 0x000fe4000bf26070 */
[----:B------:R-:W-:-:S04]  /*00d0*/  SHF.R.S32.HI R3, RZ, 0x1f, R0 ;  /* 0x0000001fff037819 */ /* 0x000fc80000011400 */
[----:B------:R-:W-:-:S13]  /*00e0*/  ISETP.GE.U32.OR.EX P0, PT, R3, UR9, P0, P1 ;  /* 0x0000000903007c0c */ /* 0x000fda0008706510 */
[----:B------:R-:W-:Y:S05]  /*00f0*/  @P0 EXIT ;  /* 0x000000000000094d */ /* 0x000fea0003800000 */
[----:B------:R-:W0:Y:S01]  /*0100*/  LDC.64 R4, c[0x0][0x390] ;  /* 0x0000e400ff047b82 */ /* 0x000e220000000a00 */
[----:B------:R-:W0:Y:S01]  /*0110*/  LDCU.64 UR6, c[0x0][0x398] ;  /* 0x00007300ff0677ac */ /* 0x000e220008000a00 */
[----:B------:R-:W-:Y:S01]  /*0120*/  LEA.HI R6, R0, R0, RZ, 0x1 ;  /* 0x0000000000067211 */ /* 0x000fe200078f08ff */
[----:B------:R-:W1:Y:S03]  /*0130*/  LDCU.64 UR4, c[0x0][0x358] ;  /* 0x00006b00ff0477ac */ /* 0x000e660008000a00 */
[----:B------:R-:W-:Y:S01]  /*0140*/  SHF.R.S32.HI R7, RZ, 0x1, R6 ;  /* 0x00000001ff077819 */ /* 0x000fe20000011406 */
[----:B0-----:R-:W-:-:S04]  /*0150*/  IMAD.WIDE.U32 R4, R2, UR6, R4 ;  /* 0x0000000602047c25 */ /* 0x001fc8000f8e0004 */
[----:B------:R-:W-:Y:S01]  /*0160*/  IMAD R5, R2, UR7, R5 ;  /* 0x0000000702057c24 */ /* 0x000fe2000f8e0205 */
[----:B------:R-:W0:Y:S01]  /*0170*/  LDCU.64 UR6, c[0x0][0x388] ;  /* 0x00007100ff0677ac */ /* 0x000e220008000a00 */
[----:B------:R-:W-:-:S06]  /*0180*/  IMAD.WIDE R6, R7, 0x4, R4 ;  /* 0x0000000407067825 */ /* 0x000fcc00078e0204 */
[----:B-1----:R-:W2:Y:S01]  /*0190*/  LDG.E R6, desc[UR4][R6.64] ;  /* 0x0000000406067981 */ /* 0x002ea2000c1e1900 */
[----:B------:R-:W-:Y:S01]  /*01a0*/  LOP3.LUT R4, R0, 0x1, RZ, 0xc0, !PT ;  /* 0x0000000100047812 */ /* 0x000fe200078ec0ff */
[----:B------:R-:W-:Y:S03]  /*01b0*/  BSSY.RECONVERGENT B0, `(.L_x_0) ;  /* 0x000001f000007945 */ /* 0x000fe60003800200 */
[----:B------:R-:W-:-:S04]  /*01c0*/  ISETP.NE.U32.AND P0, PT, R4, 0x1, PT ;  /* 0x000000010400780c */ /* 0x000fc80003f05070 */
[----:B------:R-:W-:Y:S02]  /*01d0*/  ISETP.NE.U32.AND.EX P0, PT, RZ, RZ, PT, P0 ;  /* 0x000000ffff00720c */ /* 0x000fe40003f05100 */
[----:B--2---:R-:W-:-:S11]  /*01e0*/  PRMT R4, R6, 0x7771, RZ ;  /* 0x0000777106047816 */ /* 0x004fd600000000ff */
[C---:B------:R-:W-:Y:S02]  /*01f0*/  @!P0 PRMT R4, R6.reuse, 0x7773, RZ ;  /* 0x0000777306048816 */ /* 0x040fe400000000ff */
[----:B------:R-:W-:Y:S02]  /*0200*/  PRMT R9, R6, 0x7772, RZ ;  /* 0x0000777206097816 */ /* 0x000fe400000000ff */
[----:B------:R-:W-:Y:S02]  /*0210*/  LOP3.LUT R4, R4, 0xffff, RZ, 0xc0, !PT ;  /* 0x0000ffff04047812 */ /* 0x000fe400078ec0ff */
[----:B------:R-:W-:Y:S01]  /*0220*/  PRMT R8, R6, 0x7770, RZ ;  /* 0x0000777006087816 */ /* 0x000fe200000000ff */
[----:B------:R-:W-:Y:S01]  /*0230*/  VIADD R9, R9, 0xffffff80 ;  /* 0xffffff8009097836 */ /* 0x000fe20000000000 */
[----:B------:R-:W-:Y:S02]  /*0240*/  LOP3.LUT R10, R4, 0xff, RZ, 0xc0, !PT ;  /* 0x000000ff040a7812 */ /* 0x000fe400078ec0ff */
[----:B------:R-:W0:Y:S01]  /*0250*/  LDC.64 R4, c[0x0][0x380] ;  /* 0x0000e000ff047b82 */ /* 0x000e220000000a00 */
[----:B------:R-:W-:Y:S01]  /*0260*/  VIADD R8, R8, 0xffffff80 ;  /* 0xffffff8008087836 */ /* 0x000fe20000000000 */
[----:B------:R-:W-:Y:S01]  /*0270*/  I2FP.F32.S32 R9, R9 ;  /* 0x0000000900097245 */ /* 0x000fe20000201400 */
[----:B------:R-:W-:-:S03]  /*0280*/  VIADD R10, R10, 0xfffffff0 ;  /* 0xfffffff00a0a7836 */ /* 0x000fc60000000000 */
[----:B------:R-:W-:Y:S02]  /*0290*/  I2FP.F32.S32 R7, R8 ;  /* 0x0000000800077245 */ /* 0x000fe40000201400 */
[----:B------:R-:W-:-:S03]  /*02a0*/  I2FP.F32.S32 R10, R10 ;  /* 0x0000000a000a7245 */ /* 0x000fc60000201400 */
[----:B------:R-:W-:Y:S02]  /*02b0*/  FMUL R6, R7, 0.2129999995231628418 ;  /* 0x3e5a1cac07067820 */ /* 0x000fe40000400000 */
[----:B------:R-:W-:-:S04]  /*02c0*/  FMUL R10, R10, 1.1640000343322753906 ;  /* 0x3f94fdf40a0a7820 */ /* 0x000fc80000400000 */
[C-C-:B------:R-:W-:Y:S01]  /*02d0*/  FFMA R8, R9.reuse, 1.7929999828338623047, R10.reuse ;  /* 0x3fe5810609087823 */ /* 0x140fe2000000000a */
[--C-:B------:R-:W-:Y:S01]  /*02e0*/  FFMA R9, R9, -0.53399997949600219727, R10.reuse ;  /* 0xbf08b43909097823 */ /* 0x100fe2000000000a */
[----:B------:R-:W-:-:S03]  /*02f0*/  FFMA R10, R7, 2.1150000095367431641, R10 ;  /* 0x40075c29070a7823 */ /* 0x000fc6000000000a */
[----:B------:R-:W-:Y:S01]  /*0300*/  FSETP.GT.AND P2, PT, R8, RZ, PT ;  /* 0x000000ff0800720b */ /* 0x000fe20003f44000 */
[----:B0-----:R-:W-:Y:S01]  /*0310*/  IMAD.WIDE.U32 R4, R2, UR6, R4 ;  /* 0x0000000602047c25 */ /* 0x001fe2000f8e0004 */
[----:B------:R-:W-:Y:S02]  /*0320*/  FSETP.GT.AND P0, PT, R9, R6, PT ;  /* 0x000000060900720b */ /* 0x000fe40003f04000 */
[----:B------:R-:W-:Y:S01]  /*0330*/  FSETP.GT.AND P1, PT, R10, RZ, PT ;  /* 0x000000ff0a00720b */ /* 0x000fe20003f24000 */
[----:B------:R-:W-:Y:S02]  /*0340*/  IMAD R11, R2, UR7, R5 ;  /* 0x00000007020b7c24 */ /* 0x000fe4000f8e0205 */
[----:B------:R-:W-:-:S06]  /*0350*/  IMAD.MOV.U32 R2, RZ, RZ, RZ ;  /* 0x000000ffff027224 */ /* 0x000fcc00078e00ff */
[----:B------:R-:W-:Y:S05]  /*0360*/  @!P2 BRA `(.L_x_1) ;  /* 0x00000000000ca947 */ /* 0x000fea0003800000 */
[----:B------:R-:W-:Y:S01]  /*0370*/  FSETP.GEU.AND P2, PT, R8, 255, PT ;  /* 0x437f00000800780b */ /* 0x000fe20003f4e000 */
[----:B------:R-:W-:-:S12]  /*0380*/  IMAD.MOV.U32 R2, RZ, RZ, 0x437f0000 ;  /* 0x437f0000ff027424 */ /* 0x000fd800078e00ff */
[----:B------:R-:W-:-:S07]  /*0390*/  @!P2 IMAD.MOV.U32 R2, RZ, RZ, R8 ;  /* 0x000000ffff02a224 */ /* 0x000fce00078e0008 */
.L_x_1:
[----:B------:R-:W-:Y:S05]  /*03a0*/  BSYNC.RECONVERGENT B0 ;  /* 0x0000000000007941 */ /* 0x000fea0003800200 */
.L_x_0:
[----:B------:R-:W-:Y:S01]  /*03b0*/  BSSY.RECONVERGENT B0, `(.L_x_2) ;  /* 0x0000008000007945 */ /* 0x000fe20003800200 */
[----:B------:R-:W-:Y:S02]  /*03c0*/  IMAD.MOV.U32 R8, RZ, RZ, RZ ;  /* 0x000000ffff087224 */ /* 0x000fe400078e00ff */
[----:B------:R-:W-:Y:S01]  /*03d0*/  IMAD.MOV.U32 R7, RZ, RZ, RZ ;  /* 0x000000ffff077224 */ /* 0x000fe200078e00ff */
[----:B------:R-:W-:Y:S06]  /*03e0*/  @!P0 BRA `(.L_x_3) ;  /* 0x0000000000108947 */ /* 0x000fec0003800000 */
[----:B------:R-:W-:Y:S01]  /*03f0*/  FADD R6, R9, -R6 ;  /* 0x8000000609067221 */ /* 0x000fe20000000000 */
[----:B------:R-:W-:-:S04]  /*0400*/  IMAD.MOV.U32 R7, RZ, RZ, 0x437f0000 ;  /* 0x437f0000ff077424 */ /* 0x000fc800078e00ff */
[----:B------:R-:W-:-:S13]  /*0410*/  FSETP.GEU.AND P0, PT, R6, 255, PT ;  /* 0x437f00000600780b */ /* 0x000fda0003f0e000 */
[----:B------:R-:W-:-:S07]  /*0420*/  @!P0 IMAD.MOV.U32 R7, RZ, RZ, R6 ;  /* 0x000000ffff078224 */ /* 0x000fce00078e0006 */
.L_x_3:
[----:B------:R-:W-:Y:S05]  /*0430*/  BSYNC.RECONVERGENT B0 ;  /* 0x0000000000007941 */ /* 0x000fea0003800200 */
.L_x_2:
[----:B------:R-:W-:Y:S04]  /*0440*/  BSSY.RECONVERGENT B0, `(.L_x_4) ;  /* 0x0000005000007945 */ /* 0x000fe80003800200 */
[----:B------:R-:W-:Y:S05]  /*0450*/  @!P1 BRA `(.L_x_5) ;  /* 0x00000000000c9947 */ /* 0x000fea0003800000 */
[----:B------:R-:W-:Y:S01]  /*0460*/  FSETP.GEU.AND P0, PT, R10, 255, PT ;  /* 0x437f00000a00780b */ /* 0x000fe20003f0e000 */
[----:B------:R-:W-:-:S12]  /*0470*/  IMAD.MOV.U32 R8, RZ, RZ, 0x437f0000 ;  /* 0x437f0000ff087424 */ /* 0x000fd800078e00ff */
[----:B------:R-:W-:-:S07]  /*0480*/  @!P0 IMAD.MOV.U32 R8, RZ, RZ, R10 ;  /* 0x000000ffff088224 */ /* 0x000fce00078e000a */
.L_x_5:
[----:B------:R-:W-:Y:S05]  /*0490*/  BSYNC.RECONVERGENT B0 ;  /* 0x0000000000007941 */ /* 0x000fea0003800200 */
.L_x_4:
[----:B------:R-:W-:Y:S01]  /*04a0*/  F2I.TRUNC.NTZ R2, R2 ;  /* 0x0000000200027305 */ /* 0x000fe2000020f100 */
[----:B------:R-:W-:-:S04]  /*04b0*/  LEA R4, P0, R0, R4, 0x2 ;  /* 0x0000000400047211 */ /* 0x000fc800078010ff */
[----:B------:R-:W-:-:S03]  /*04c0*/  LEA.HI.X R5, R0, R11, R3, 0x2, P0 ;  /* 0x0000000b00057211 */ /* 0x000fc600000f1403 */
[----:B------:R-:W0:Y:S08]  /*04d0*/  F2I.TRUNC.NTZ R7, R7 ;  /* 0x0000000700077305 */ /* 0x000e30000020f100 */
[----:B------:R-:W1:Y:S01]  /*04e0*/  F2I.TRUNC.NTZ R8, R8 ;  /* 0x0000000800087305 */ /* 0x000e62000020f100 */
[----:B0-----:R-:W-:Y:S02]  /*04f0*/  PRMT R6, R2, 0x3340, R7 ;  /* 0x0000334002067816 */ /* 0x001fe40000000007 */
[----:B-1----:R-:W-:-:S04]  /*0500*/  PRMT R9, R8, 0x3340, RZ ;  /* 0x0000334008097816 */ /* 0x002fc800000000ff */
[----:B------:R-:W-:-:S05]  /*0510*/  PRMT R9, R6, 0x5410, R9 ;  /* 0x0000541006097816 */ /* 0x000fca0000000009 */
[----:B------:R-:W-:Y:S01]  /*0520*/  STG.E desc[UR4][R4.64], R9 ;  /* 0x0000000904007986 */ /* 0x000fe2000c101904 */
[----:B------:R-:W-:Y:S05]  /*0530*/  EXIT ;  /* 0x000000000000794d */ /* 0x000fea0003800000 */
.L_x_6:
[----:B------:R-:W-:-:S00]  /*0540*/  BRA `(.L_x_6) ;  /* 0xfffffffc00fc7947 */ /* 0x000fc0000383ffff */
[----:B------:R-:W-:-:S00]  /*0550*/  NOP ;  /* 0x0000000000007918 */ /* 0x000fc00000000000 */
        /* <DEDUP_REMOVED lines=10> */
.L_x_8:


//--------------------- .text._Z14kern_RGBtoRGBAPhmS_mmm --------------------------
	.section	.text._Z14kern_RGBtoRGBAPhmS_mmm,"ax",@progbits
	.align	128
        .global         _Z14kern_RGBtoRGBAPhmS_mmm
        .type           _Z14kern_RGBtoRGBAPhmS_mmm,@function
        .size           _Z14kern_RGBtoRGBAPhmS_mmm,(.L_x_9 - _Z14kern_RGBtoRGBAPhmS_mmm)
        .other          _Z14kern_RGBtoRGBAPhmS_mmm,@"STO_CUDA_ENTRY STV_DEFAULT"
_Z14kern_RGBtoRGBAPhmS_mmm:
.text._Z14kern_RGBtoRGBAPhmS_mmm:
        /* <DEDUP_REMOVED lines=18> */
[----:B------:R-:W-:Y:S01]  /*0120*/  IMAD R5, R8, 0x3, RZ ;  /* 0x0000000308057824 */ /* 0x000fe200078e02ff */
[----:B------:R-:W1:Y:S01]  /*0130*/  LDCU.64 UR4, c[0x0][0x358] ;  /* 0x00006b00ff0477ac */ /* 0x000e620008000a00 */
[----:B0-----:R-:W-:-:S04]  /*0140*/  IMAD.WIDE.U32 R2, R9, UR6, R2 ;  /* 0x0000000609027c25 */ /* 0x001fc8000f8e0002 */
[----:B------:R-:W-:Y:S01]  /*0150*/  IMAD R3, R9, UR7, R3 ;  /* 0x0000000709037c24 */ /* 0x000fe2000f8e0203 */
[----:B------:R-:W0:Y:S01]  /*0160*/  LDCU.64 UR6, c[0x0][0x388] ;  /* 0x00007100ff0677ac */ /* 0x000e220008000a00 */
[----:B------:R-:W-:-:S04]  /*0170*/  IMAD.WIDE.U32 R2, R7, 0x3, R2 ;  /* 0x0000000307027825 */ /* 0x000fc800078e0002 */
[----:B------:R-:W-:Y:S02]  /*0180*/  IMAD.IADD R3, R3, 0x1, R5 ;  /* 0x0000000103037824 */ /* 0x000fe400078e0205 */
[----:B------:R-:W0:Y:S03]  /*0190*/  LDC.64 R4, c[0x0][0x380] ;  /* 0x0000e000ff047b82 */ /* 0x000e260000000a00 */
[----:B-1----:R-:W2:Y:S04]  /*01a0*/  LDG.E.U8 R0, desc[UR4][R2.64+0x1] ;  /* 0x0000010402007981 */ /* 0x002ea8000c1e1100 */
[----:B------:R-:W2:Y:S04]  /*01b0*/  LDG.E.U8 R11, desc[UR4][R2.64] ;  /* 0x00000004020b7981 */ /* 0x000ea8000c1e1100 */
[----:B------:R-:W3:Y:S01]  /*01c0*/  LDG.E.U8 R6, desc[UR4][R2.64+0x2] ;  /* 0x0000020402067981 */ /* 0x000ee2000c1e1100 */
[----:B0-----:R-:W-:-:S04]  /*01d0*/  IMAD.WIDE.U32 R4, R9, UR6, R4 ;  /* 0x0000000609047c25 */ /* 0x001fc8000f8e0004 */
[----:B------:R-:W-:Y:S01]  /*01e0*/  IMAD R5, R9, UR7, R5 ;  /* 0x0000000709057c24 */ /* 0x000fe2000f8e0205 */
[----:B------:R-:W-:-:S04]  /*01f0*/  LEA R4, P0, R7, R4, 0x2 ;  /* 0x0000000407047211 */ /* 0x000fc800078010ff */
[----:B------:R-:W-:Y:S02]  /*0200*/  LEA.HI.X R5, R7, R5, R8, 0x2, P0 ;  /* 0x0000000507057211 */ /* 0x000fe400000f1408 */
[----:B--2---:R-:W-:Y:S02]  /*0210*/  PRMT R0, R11, 0x3340, R0 ;  /* 0x000033400b007816 */ /* 0x004fe40000000000 */
[----:B---3--:R-:W-:-:S04]  /*0220*/  PRMT R9, R6, 0x3340, RZ ;  /* 0x0000334006097816 */ /* 0x008fc800000000ff */
[----:B------:R-:W-:-:S05]  /*0230*/  PRMT R9, R0, 0x5410, R9 ;  /* 0x0000541000097816 */ /* 0x000fca0000000009 */
[----:B------:R-:W-:Y:S01]  /*0240*/  STG.E desc[UR4][R4.64], R9 ;  /* 0x0000000904007986 */ /* 0x000fe2000c101904 */
[----:B------:R-:W-:Y:S05]  /*0250*/  EXIT ;  /* 0x000000000000794d */ /* 0x000fea0003800000 */
.L_x_7:
        /* <DEDUP_REMOVED lines=10> */
.L_x_9:


//--------------------- .nv.shared.reserved.0     --------------------------
	.section	.nv.shared.reserved.0,"aw",@nobits
	.weak		__nv_reservedSMEM_offset_0_alias
	.size		__nv_reservedSMEM_offset_0_alias, 0, 64
	.other		__nv_reservedSMEM_offset_0_alias,@"STO_CUDA_RESERVED_SHARED STV_DEFAULT"
__nv_reservedSMEM_offset_0_alias:
	.zero		0
	.zero		64


//--------------------- .nv.constant0._Z15kern_UYVYtoRGBAPhmS_mmm --------------------------
	.section	.nv.constant0._Z15kern_UYVYtoRGBAPhmS_mmm,"a",@progbits
	.sectionflags	@""
	.align	4
.nv.constant0._Z15kern_UYVYtoRGBAPhmS_mmm:
	.zero		944


//--------------------- .nv.constant0._Z14kern_RGBtoRGBAPhmS_mmm --------------------------
	.section	.nv.constant0._Z14kern_RGBtoRGBAPhmS_mmm,"a",@progbits
	.sectionflags	@""
	.align	4
.nv.constant0._Z14kern_RGBtoRGBAPhmS_mmm:
	.zero		944


//--------------------- SYMBOLS --------------------------

	.type		.nv.reservedSmem.offset0,@object
	.size		.nv.reservedSmem.offset0,0x4
